//
// Generated by NVIDIA NVVM Compiler
//
// Compiler Build ID: CL-36424714
// Cuda compilation tools, release 13.0, V13.0.88
// Based on NVVM 20.0.0
//

.version 9.0
.target sm_100
.address_size 64

	// .globl	_Z9vectoraddPfS_S_i

.visible .entry _Z9vectoraddPfS_S_i(
	.param .u64 .ptr .align 1 _Z9vectoraddPfS_S_i_param_0,
	.param .u64 .ptr .align 1 _Z9vectoraddPfS_S_i_param_1,
	.param .u64 .ptr .align 1 _Z9vectoraddPfS_S_i_param_2,
	.param .u32 _Z9vectoraddPfS_S_i_param_3
)
{
	.reg .pred 	%p<2>;
	.reg .b32 	%r<6>;
	.reg .b32 	%f<4>;
	.reg .b64 	%rd<11>;

	ld.param.u64 	%rd1, [_Z9vectoraddPfS_S_i_param_0];
	ld.param.u64 	%rd2, [_Z9vectoraddPfS_S_i_param_1];
	ld.param.u64 	%rd3, [_Z9vectoraddPfS_S_i_param_2];
	ld.param.u32 	%r2, [_Z9vectoraddPfS_S_i_param_3];
	mov.u32 	%r3, %ntid.x;
	mov.u32 	%r4, %ctaid.x;
	mov.u32 	%r5, %tid.x;
	mad.lo.s32 	%r1, %r3, %r4, %r5;
	setp.ge.s32 	%p1, %r1, %r2;
	@%p1 bra 	$L__BB0_2;
	cvta.to.global.u64 	%rd4, %rd1;
	cvta.to.global.u64 	%rd5, %rd2;
	cvta.to.global.u64 	%rd6, %rd3;
	mul.wide.s32 	%rd7, %r1, 4;
	add.s64 	%rd8, %rd4, %rd7;
	ld.global.f32 	%f1, [%rd8];
	add.s64 	%rd9, %rd5, %rd7;
	ld.global.f32 	%f2, [%rd9];
	add.f32 	%f3, %f1, %f2;
	add.s64 	%rd10, %rd6, %rd7;
	st.global.f32 	[%rd10], %f3;
$L__BB0_2:
	ret;

}


// ===== COMPILED SASS (sm_100) =====

	.target	sm_100

	.elftype	@"ET_EXEC"


//--------------------- .note.nv.tkinfo           --------------------------
	.section	.note.nv.tkinfo,"",@"SHT_NOTE"
	.sectionflags	@"SHF_NOTE_NV_TKINFO"
	.tkinfo
        /*0018*/ 	.word	0x00000002
        /*0030*/ 	.string	""
        /*0030*/ 	.string	"ptxas"
        /*0030*/ 	.string	"Cuda compilation tools, release 13.0, V13.0.88"
        /*0030*/ 	.string	"Build cuda_13.0.r13.0/compiler.36424714_0"
        /*0030*/ 	.string	"-arch sm_100 -m 64 "



//--------------------- .note.nv.cuinfo           --------------------------
	.section	.note.nv.cuinfo,"",@"SHT_NOTE"
	.sectionflags	@"SHF_NOTE_NV_CUINFO"
        /*0018*/ 	.short	0x0002
        /*001a*/ 	.short	0x0064
        /*001c*/ 	.short	0x0082
	.zero		2


//--------------------- .nv.info                  --------------------------
	.section	.nv.info,"",@"SHT_CUDA_INFO"
	.align	4


	//----- nvinfo : EIATTR_REGCOUNT
	.align		4
        /*0000*/ 	.byte	0x04, 0x2f
        /*0002*/ 	.short	(.L_1 - .L_0)
	.align		4
.L_0:
        /*0004*/ 	.word	index@(_Z9vectoraddPfS_S_i)
        /*0008*/ 	.word	0x0000000c


	//----- nvinfo : EIATTR_FRAME_SIZE
	.align		4
.L_1:
        /*000c*/ 	.byte	0x04, 0x11
        /*000e*/ 	.short	(.L_3 - .L_2)
	.align		4
.L_2:
        /*0010*/ 	.word	index@(_Z9vectoraddPfS_S_i)
        /*0014*/ 	.word	0x00000000


	//----- nvinfo : EIATTR_MIN_STACK_SIZE
	.align		4
.L_3:
        /*0018*/ 	.byte	0x04, 0x12
        /*001a*/ 	.short	(.L_5 - .L_4)
	.align		4
.L_4:
        /*001c*/ 	.word	index@(_Z9vectoraddPfS_S_i)
        /*0020*/ 	.word	0x00000000
.L_5:


//--------------------- .nv.compat                --------------------------
	.section	.nv.compat,"",@"SHT_CUDA_COMPAT_INFO"
	.align	4
        /*0000*/ 	.byte	0x02, 0x09, 0x00, 0x00, 0x02, 0x02, 0x01, 0x00, 0x02, 0x05, 0x05, 0x00, 0x03, 0x07, 0x01, 0x01
        /*0010*/ 	.byte	0x02, 0x03, 0x00, 0x00, 0x02, 0x06, 0x01, 0x00, 0x04, 0x0b, 0x08, 0x00, 0x09, 0x00, 0x00, 0x00
        /*0020*/ 	.byte	0x00, 0x00, 0x00, 0x00


//--------------------- .nv.info._Z9vectoraddPfS_S_i --------------------------
	.section	.nv.info._Z9vectoraddPfS_S_i,"",@"SHT_CUDA_INFO"
	.sectionflags	@""
	.align	4


	//----- nvinfo : EIATTR_CUDA_API_VERSION
	.align		4
        /*0000*/ 	.byte	0x04, 0x37
        /*0002*/ 	.short	(.L_7 - .L_6)
.L_6:
        /*0004*/ 	.word	0x00000082


	//----- nvinfo : EIATTR_KPARAM_INFO
	.align		4
.L_7:
        /*0008*/ 	.byte	0x04, 0x17
        /*000a*/ 	.short	(.L_9 - .L_8)
.L_8:
        /*000c*/ 	.word	0x00000000
        /*0010*/ 	.short	0x0003
        /*0012*/ 	.short	0x0018
        /*0014*/ 	.byte	0x00, 0xf0, 0x11, 0x00


	//----- nvinfo : EIATTR_KPARAM_INFO
	.align		4
.L_9:
        /*0018*/ 	.byte	0x04, 0x17
        /*001a*/ 	.short	(.L_11 - .L_10)
.L_10:
        /*001c*/ 	.word	0x00000000
        /*0020*/ 	.short	0x0002
        /*0022*/ 	.short	0x0010
        /*0024*/ 	.byte	0x00, 0xf5, 0x21, 0x00


	//----- nvinfo : EIATTR_KPARAM_INFO
	.align		4
.L_11:
        /*0028*/ 	.byte	0x04, 0x17
        /*002a*/ 	.short	(.L_13 - .L_12)
.L_12:
        /*002c*/ 	.word	0x00000000
        /*0030*/ 	.short	0x0001
        /*0032*/ 	.short	0x0008
        /*0034*/ 	.byte	0x00, 0xf5, 0x21, 0x00


	//----- nvinfo : EIATTR_KPARAM_INFO
	.align		4
.L_13:
        /*0038*/ 	.byte	0x04, 0x17
        /*003a*/ 	.short	(.L_15 - .L_14)
.L_14:
        /*003c*/ 	.word	0x00000000
        /*0040*/ 	.short	0x0000
        /*0042*/ 	.short	0x0000
        /*0044*/ 	.byte	0x00, 0xf5, 0x21, 0x00


	//----- nvinfo : EIATTR_SPARSE_MMA_MASK
	.align		4
.L_15:
        /*0048*/ 	.byte	0x03, 0x50
        /*004a*/ 	.short	0x0000


	//----- nvinfo : EIATTR_MAXREG_COUNT
	.align		4
        /*004c*/ 	.byte	0x03, 0x1b
        /*004e*/ 	.short	0x00ff


	//----- nvinfo : EIATTR_MERCURY_ISA_VERSION
	.align		4
        /*0050*/ 	.byte	0x03, 0x5f
        /*0052*/ 	.short	0x0101


	//----- nvinfo : EIATTR_VRC_CTA_INIT_COUNT
	.align		4
        /*0054*/ 	.byte	0x02, 0x4a
	.zero		1
	.zero		1


	//----- nvinfo : EIATTR_EXIT_INSTR_OFFSETS
	.align		4
        /*0058*/ 	.byte	0x04, 0x1c
        /*005a*/ 	.short	(.L_17 - .L_16)


	//   ....[0]....
.L_16:
        /*005c*/ 	.word	0x00000070


	//   ....[1]....
        /*0060*/ 	.word	0x00000130


	//----- nvinfo : EIATTR_CBANK_PARAM_SIZE
	.align		4
.L_17:
        /*0064*/ 	.byte	0x03, 0x19
        /*0066*/ 	.short	0x001c


	//----- nvinfo : EIATTR_PARAM_CBANK
	.align		4
        /*0068*/ 	.byte	0x04, 0x0a
        /*006a*/ 	.short	(.L_19 - .L_18)
	.align		4
.L_18:
        /*006c*/ 	.word	index@(.nv.constant0._Z9vectoraddPfS_S_i)
        /*0070*/ 	.short	0x0380
        /*0072*/ 	.short	0x001c


	//----- nvinfo : EIATTR_SW_WAR
	.align		4
.L_19:
        /*0074*/ 	.byte	0x04, 0x36
        /*0076*/ 	.short	(.L_21 - .L_20)
.L_20:
        /*0078*/ 	.word	0x00000008
.L_21:


//--------------------- .nv.callgraph             --------------------------
	.section	.nv.callgraph,"",@"SHT_CUDA_CALLGRAPH"
	.align	4
	.sectionentsize	8
	.align		4
        /*0000*/ 	.word	0x00000000
	.align		4
        /*0004*/ 	.word	0xffffffff
	.align		4
        /*0008*/ 	.word	0x00000000
	.align		4
        /*000c*/ 	.word	0xfffffffe
	.align		4
        /*0010*/ 	.word	0x00000000
	.align		4
        /*0014*/ 	.word	0xfffffffd
	.align		4
        /*0018*/ 	.word	0x00000000
	.align		4
        /*001c*/ 	.word	0xfffffffc


//--------------------- .text._Z9vectoraddPfS_S_i --------------------------
	.section	.text._Z9vectoraddPfS_S_i,"ax",@progbits
	.align	128
        .global         _Z9vectoraddPfS_S_i
        .type           _Z9vectoraddPfS_S_i,@function
        .size           _Z9vectoraddPfS_S_i,(.L_x_1 - _Z9vectoraddPfS_S_i)
        .other          _Z9vectoraddPfS_S_i,@"STO_CUDA_ENTRY STV_DEFAULT"
_Z9vectoraddPfS_S_i:
.text._Z9vectoraddPfS_S_i:
[----:B------:R-:W-:Y:S01]  /*0000*/  LDC R1, c[0x0][0x37c] ;  /* 0x0000df00ff017b82 */ /* 0x000fe20000000800 */
[----:B------:R-:W0:Y:S01]  /*0010*/  S2R R9, SR_CTAID.X ;  /* 0x0000000000097919 */ /* 0x000e220000002500 */
[----:B------:R-:W0:Y:S01]  /*0020*/  LDCU UR4, c[0x0][0x360] ;  /* 0x00006c00ff0477ac */ /* 0x000e220008000800 */
[----:B------:R-:W0:Y:S01]  /*0030*/  S2R R0, SR_TID.X ;  /* 0x0000000000007919 */ /* 0x000e220000002100 */
[----:B------:R-:W1:Y:S01]  /*0040*/  LDCU UR5, c[0x0][0x398] ;  /* 0x00007300ff0577ac */ /* 0x000e620008000800 */
[----:B0-----:R-:W-:-:S05]  /*0050*/  IMAD R9, R9, UR4, R0 ;  /* 0x0000000409097c24 */ /* 0x001fca000f8e0200 */
[----:B-1----:R-:W-:-:S13]  /*0060*/  ISETP.GE.AND P0, PT, R9, UR5, PT ;  /* 0x0000000509007c0c */ /* 0x002fda000bf06270 */
[----:B------:R-:W-:Y:S05]  /*0070*/  @P0 EXIT ;  /* 0x000000000000094d */ /* 0x000fea0003800000 */
[----:B------:R-:W0:Y:S01]  /*0080*/  LDC.64 R2, c[0x0][0x380] ;  /* 0x0000e000ff027b82 */ /* 0x000e220000000a00 */
[----:B------:R-:W1:Y:S07]  /*0090*/  LDCU.64 UR4, c[0x0][0x358] ;  /* 0x00006b00ff0477ac */ /* 0x000e6e0008000a00 */
[----:B------:R-:W2:Y:S08]  /*00a0*/  LDC.64 R4, c[0x0][0x388] ;  /* 0x0000e200ff047b82 */ /* 0x000eb00000000a00 */
[----:B------:R-:W3:Y:S01]  /*00b0*/  LDC.64 R6, c[0x0][0x390] ;  /* 0x0000e400ff067b82 */ /* 0x000ee20000000a00 */
[----:B0-----:R-:W-:-:S06]  /*00c0*/  IMAD.WIDE R2, R9, 0x4, R2 ;  /* 0x0000000409027825 */ /* 0x001fcc00078e0202 */
[----:B-1----:R-:W4:Y:S01]  /*00d0*/  LDG.E R2, desc[UR4][R2.64] ;  /* 0x0000000402027981 */ /* 0x002f22000c1e1900 */
[----:B--2---:R-:W-:-:S06]  /*00e0*/  IMAD.WIDE R4, R9, 0x4, R4 ;  /* 0x0000000409047825 */ /* 0x004fcc00078e0204 */
[----:B------:R-:W4:Y:S01]  /*00f0*/  LDG.E R5, desc[UR4][R4.64] ;  /* 0x0000000404057981 */ /* 0x000f22000c1e1900 */
[----:B---3--:R-:W-:-:S04]  /*0100*/  IMAD.WIDE R6, R9, 0x4, R6 ;  /* 0x0000000409067825 */ /* 0x008fc800078e0206 */
[----:B----4-:R-:W-:-:S05]  /*0110*/  FADD R9, R2, R5 ;  /* 0x0000000502097221 */ /* 0x010fca0000000000 */
[----:B------:R-:W-:Y:S01]  /*0120*/  STG.E desc[UR4][R6.64], R9 ;  /* 0x0000000906007986 */ /* 0x000fe2000c101904 */
[----:B------:R-:W-:Y:S05]  /*0130*/  EXIT ;  /* 0x000000000000794d */ /* 0x000fea0003800000 */
.L_x_0:
[----:B------:R-:W-:-:S00]  /*0140*/  BRA `(.L_x_0) ;  /* 0xfffffffc00fc7947 */ /* 0x000fc0000383ffff */
[----:B------:R-:W-:-:S00]  /*0150*/  NOP ;  /* 0x0000000000007918 */ /* 0x000fc00000000000 */
        /* <DEDUP_REMOVED lines=10> */
.L_x_1:


//--------------------- .nv.shared.reserved.0     --------------------------
	.section	.nv.shared.reserved.0,"aw",@nobits
	.weak		__nv_reservedSMEM_offset_0_alias
	.size		__nv_reservedSMEM_offset_0_alias, 0, 64
	.other		__nv_reservedSMEM_offset_0_alias,@"STO_CUDA_RESERVED_SHARED STV_DEFAULT"
__nv_reservedSMEM_offset_0_alias:
	.zero		0
	.zero		64


//--------------------- .nv.constant0._Z9vectoraddPfS_S_i --------------------------
	.section	.nv.constant0._Z9vectoraddPfS_S_i,"a",@progbits
	.sectionflags	@""
	.align	4
.nv.constant0._Z9vectoraddPfS_S_i:
	.zero		924


//--------------------- SYMBOLS --------------------------

	.type		.nv.reservedSmem.offset0,@object
	.size		.nv.reservedSmem.offset0,0x4
